//
// Generated by NVIDIA NVVM Compiler
//
// Compiler Build ID: CL-36424714
// Cuda compilation tools, release 13.0, V13.0.88
// Based on NVVM 20.0.0
//

.version 9.0
.target sm_100
.address_size 64

	// .globl	_Z5matchPcS_iiPi
// _ZZ5matchPcS_iiPiE7matched has been demoted
// _ZZ11match_scorePciiPdE4accu has been demoted

.visible .entry _Z5matchPcS_iiPi(
	.param .u64 .ptr .align 1 _Z5matchPcS_iiPi_param_0,
	.param .u64 .ptr .align 1 _Z5matchPcS_iiPi_param_1,
	.param .u32 _Z5matchPcS_iiPi_param_2,
	.param .u32 _Z5matchPcS_iiPi_param_3,
	.param .u64 .ptr .align 1 _Z5matchPcS_iiPi_param_4
)
{
	.reg .pred 	%p<20>;
	.reg .b16 	%rs<3>;
	.reg .b32 	%r<58>;
	.reg .b64 	%rd<11>;
	// demoted variable
	.shared .align 4 .b8 _ZZ5matchPcS_iiPiE7matched[1024];
	ld.param.u64 	%rd3, [_Z5matchPcS_iiPi_param_0];
	ld.param.u64 	%rd4, [_Z5matchPcS_iiPi_param_1];
	ld.param.u32 	%r10, [_Z5matchPcS_iiPi_param_2];
	ld.param.u32 	%r11, [_Z5matchPcS_iiPi_param_3];
	ld.param.u64 	%rd5, [_Z5matchPcS_iiPi_param_4];
	mov.u32 	%r12, %ctaid.x;
	mov.u32 	%r13, %ntid.x;
	mov.u32 	%r1, %tid.x;
	mad.lo.s32 	%r2, %r12, %r13, %r1;
	setp.le.s32 	%p1, %r10, %r2;
	sub.s32 	%r14, %r10, %r2;
	setp.gt.s32 	%p2, %r11, %r14;
	or.pred  	%p3, %p1, %p2;
	shl.b32 	%r16, %r1, 2;
	mov.u32 	%r17, _ZZ5matchPcS_iiPiE7matched;
	add.s32 	%r3, %r17, %r16;
	@%p3 bra 	$L__BB0_26;
	setp.lt.s32 	%p4, %r11, 1;
	mov.b32 	%r56, 0;
	@%p4 bra 	$L__BB0_6;
	cvta.to.global.u64 	%rd1, %rd4;
	cvta.to.global.u64 	%rd2, %rd3;
	mov.b32 	%r55, 0;
$L__BB0_3:
	cvt.u64.u32 	%rd6, %r55;
	add.s64 	%rd7, %rd1, %rd6;
	ld.global.u8 	%rs1, [%rd7];
	setp.eq.s16 	%p5, %rs1, 78;
	@%p5 bra 	$L__BB0_5;
	add.s32 	%r20, %r55, %r2;
	cvt.s64.s32 	%rd8, %r20;
	add.s64 	%rd9, %rd2, %rd8;
	ld.global.u8 	%rs2, [%rd9];
	setp.ne.s16 	%p6, %rs2, 78;
	setp.ne.s16 	%p7, %rs1, %rs2;
	and.pred  	%p8, %p6, %p7;
	mov.u32 	%r56, %r55;
	@%p8 bra 	$L__BB0_6;
$L__BB0_5:
	add.s32 	%r55, %r55, 1;
	setp.ne.s32 	%p9, %r55, %r11;
	mov.u32 	%r56, %r11;
	@%p9 bra 	$L__BB0_3;
$L__BB0_6:
	setp.eq.s32 	%p10, %r56, %r11;
	selp.b32 	%r57, %r2, 999999, %p10;
	st.shared.u32 	[%r3], %r57;
$L__BB0_7:
	and.b32  	%r22, %r1, 1;
	setp.eq.b32 	%p11, %r22, 1;
	@%p11 bra 	$L__BB0_9;
	ld.shared.u32 	%r23, [%r3+4];
	min.s32 	%r24, %r57, %r23;
	st.shared.u32 	[%r3], %r24;
$L__BB0_9:
	bar.sync 	0;
	and.b32  	%r25, %r1, 3;
	setp.ne.s32 	%p12, %r25, 0;
	@%p12 bra 	$L__BB0_11;
	ld.shared.u32 	%r26, [%r3];
	ld.shared.u32 	%r27, [%r3+8];
	min.s32 	%r28, %r26, %r27;
	st.shared.u32 	[%r3], %r28;
$L__BB0_11:
	bar.sync 	0;
	and.b32  	%r29, %r1, 7;
	setp.ne.s32 	%p13, %r29, 0;
	@%p13 bra 	$L__BB0_13;
	ld.shared.u32 	%r30, [%r3];
	ld.shared.u32 	%r31, [%r3+16];
	min.s32 	%r32, %r30, %r31;
	st.shared.u32 	[%r3], %r32;
$L__BB0_13:
	bar.sync 	0;
	and.b32  	%r33, %r1, 15;
	setp.ne.s32 	%p14, %r33, 0;
	@%p14 bra 	$L__BB0_15;
	ld.shared.u32 	%r34, [%r3];
	ld.shared.u32 	%r35, [%r3+32];
	min.s32 	%r36, %r34, %r35;
	st.shared.u32 	[%r3], %r36;
$L__BB0_15:
	bar.sync 	0;
	and.b32  	%r37, %r1, 31;
	setp.ne.s32 	%p15, %r37, 0;
	@%p15 bra 	$L__BB0_17;
	ld.shared.u32 	%r38, [%r3];
	ld.shared.u32 	%r39, [%r3+64];
	min.s32 	%r40, %r38, %r39;
	st.shared.u32 	[%r3], %r40;
$L__BB0_17:
	bar.sync 	0;
	and.b32  	%r41, %r1, 63;
	setp.ne.s32 	%p16, %r41, 0;
	@%p16 bra 	$L__BB0_19;
	ld.shared.u32 	%r42, [%r3];
	ld.shared.u32 	%r43, [%r3+128];
	min.s32 	%r44, %r42, %r43;
	st.shared.u32 	[%r3], %r44;
$L__BB0_19:
	bar.sync 	0;
	and.b32  	%r45, %r1, 127;
	setp.ne.s32 	%p17, %r45, 0;
	@%p17 bra 	$L__BB0_21;
	ld.shared.u32 	%r46, [%r3];
	ld.shared.u32 	%r47, [%r3+256];
	min.s32 	%r48, %r46, %r47;
	st.shared.u32 	[%r3], %r48;
$L__BB0_21:
	bar.sync 	0;
	and.b32  	%r49, %r1, 255;
	setp.ne.s32 	%p18, %r49, 0;
	@%p18 bra 	$L__BB0_23;
	ld.shared.u32 	%r50, [%r3];
	ld.shared.u32 	%r51, [%r3+512];
	min.s32 	%r52, %r50, %r51;
	st.shared.u32 	[%r3], %r52;
$L__BB0_23:
	bar.sync 	0;
	setp.ne.s32 	%p19, %r1, 0;
	@%p19 bra 	$L__BB0_25;
	ld.shared.u32 	%r53, [_ZZ5matchPcS_iiPiE7matched];
	cvta.to.global.u64 	%rd10, %rd5;
	atom.global.min.s32 	%r54, [%rd10], %r53;
$L__BB0_25:
	ret;
$L__BB0_26:
	mov.b32 	%r57, 999999;
	st.shared.u32 	[%r3], %r57;
	bra.uni 	$L__BB0_7;

}
	// .globl	_Z11match_scorePciiPd
.visible .entry _Z11match_scorePciiPd(
	.param .u64 .ptr .align 1 _Z11match_scorePciiPd_param_0,
	.param .u32 _Z11match_scorePciiPd_param_1,
	.param .u32 _Z11match_scorePciiPd_param_2,
	.param .u64 .ptr .align 1 _Z11match_scorePciiPd_param_3
)
{
	.reg .pred 	%p<11>;
	.reg .b32 	%r<21>;
	.reg .b64 	%rd<7>;
	.reg .b64 	%fd<32>;
	// demoted variable
	.shared .align 8 .b8 _ZZ11match_scorePciiPdE4accu[2048];
	ld.param.u64 	%rd1, [_Z11match_scorePciiPd_param_0];
	ld.param.u32 	%r4, [_Z11match_scorePciiPd_param_1];
	ld.param.u32 	%r5, [_Z11match_scorePciiPd_param_2];
	ld.param.u64 	%rd2, [_Z11match_scorePciiPd_param_3];
	mov.u32 	%r6, %ctaid.x;
	mov.u32 	%r7, %ntid.x;
	mov.u32 	%r1, %tid.x;
	mad.lo.s32 	%r2, %r6, %r7, %r1;
	setp.ge.s32 	%p1, %r2, %r4;
	mov.f64 	%fd31, 0d0000000000000000;
	@%p1 bra 	$L__BB1_2;
	cvta.to.global.u64 	%rd3, %rd1;
	add.s32 	%r8, %r5, %r2;
	cvt.s64.s32 	%rd4, %r8;
	add.s64 	%rd5, %rd3, %rd4;
	ld.global.s8 	%r9, [%rd5];
	add.s32 	%r10, %r9, -33;
	cvt.rn.f64.s32 	%fd4, %r10;
	cvt.rn.f64.s32 	%fd5, %r4;
	div.rn.f64 	%fd31, %fd4, %fd5;
$L__BB1_2:
	shl.b32 	%r11, %r1, 3;
	mov.u32 	%r12, _ZZ11match_scorePciiPdE4accu;
	add.s32 	%r3, %r12, %r11;
	st.shared.f64 	[%r3], %fd31;
	and.b32  	%r13, %r1, 1;
	setp.eq.b32 	%p2, %r13, 1;
	@%p2 bra 	$L__BB1_4;
	ld.shared.f64 	%fd6, [%r3+8];
	add.f64 	%fd7, %fd6, %fd31;
	st.shared.f64 	[%r3], %fd7;
$L__BB1_4:
	bar.sync 	0;
	and.b32  	%r14, %r1, 3;
	setp.ne.s32 	%p3, %r14, 0;
	@%p3 bra 	$L__BB1_6;
	ld.shared.f64 	%fd8, [%r3+16];
	ld.shared.f64 	%fd9, [%r3];
	add.f64 	%fd10, %fd8, %fd9;
	st.shared.f64 	[%r3], %fd10;
$L__BB1_6:
	bar.sync 	0;
	and.b32  	%r15, %r1, 7;
	setp.ne.s32 	%p4, %r15, 0;
	@%p4 bra 	$L__BB1_8;
	ld.shared.f64 	%fd11, [%r3+32];
	ld.shared.f64 	%fd12, [%r3];
	add.f64 	%fd13, %fd11, %fd12;
	st.shared.f64 	[%r3], %fd13;
$L__BB1_8:
	bar.sync 	0;
	and.b32  	%r16, %r1, 15;
	setp.ne.s32 	%p5, %r16, 0;
	@%p5 bra 	$L__BB1_10;
	ld.shared.f64 	%fd14, [%r3+64];
	ld.shared.f64 	%fd15, [%r3];
	add.f64 	%fd16, %fd14, %fd15;
	st.shared.f64 	[%r3], %fd16;
$L__BB1_10:
	bar.sync 	0;
	and.b32  	%r17, %r1, 31;
	setp.ne.s32 	%p6, %r17, 0;
	@%p6 bra 	$L__BB1_12;
	ld.shared.f64 	%fd17, [%r3+128];
	ld.shared.f64 	%fd18, [%r3];
	add.f64 	%fd19, %fd17, %fd18;
	st.shared.f64 	[%r3], %fd19;
$L__BB1_12:
	bar.sync 	0;
	and.b32  	%r18, %r1, 63;
	setp.ne.s32 	%p7, %r18, 0;
	@%p7 bra 	$L__BB1_14;
	ld.shared.f64 	%fd20, [%r3+256];
	ld.shared.f64 	%fd21, [%r3];
	add.f64 	%fd22, %fd20, %fd21;
	st.shared.f64 	[%r3], %fd22;
$L__BB1_14:
	bar.sync 	0;
	and.b32  	%r19, %r1, 127;
	setp.ne.s32 	%p8, %r19, 0;
	@%p8 bra 	$L__BB1_16;
	ld.shared.f64 	%fd23, [%r3+512];
	ld.shared.f64 	%fd24, [%r3];
	add.f64 	%fd25, %fd23, %fd24;
	st.shared.f64 	[%r3], %fd25;
$L__BB1_16:
	bar.sync 	0;
	and.b32  	%r20, %r1, 255;
	setp.ne.s32 	%p9, %r20, 0;
	@%p9 bra 	$L__BB1_18;
	ld.shared.f64 	%fd26, [%r3+1024];
	ld.shared.f64 	%fd27, [%r3];
	add.f64 	%fd28, %fd26, %fd27;
	st.shared.f64 	[%r3], %fd28;
$L__BB1_18:
	bar.sync 	0;
	setp.ne.s32 	%p10, %r1, 0;
	@%p10 bra 	$L__BB1_20;
	ld.shared.f64 	%fd29, [_ZZ11match_scorePciiPdE4accu];
	cvta.to.global.u64 	%rd6, %rd2;
	atom.global.add.f64 	%fd30, [%rd6], %fd29;
$L__BB1_20:
	ret;

}


// ===== COMPILED SASS (sm_100) =====

	.target	sm_100

	.elftype	@"ET_EXEC"


//--------------------- .note.nv.tkinfo           --------------------------
	.section	.note.nv.tkinfo,"",@"SHT_NOTE"
	.sectionflags	@"SHF_NOTE_NV_TKINFO"
	.tkinfo
        /*0018*/ 	.word	0x00000002
        /*0030*/ 	.string	""
        /*0030*/ 	.string	"ptxas"
        /*0030*/ 	.string	"Cuda compilation tools, release 13.0, V13.0.88"
        /*0030*/ 	.string	"Build cuda_13.0.r13.0/compiler.36424714_0"
        /*0030*/ 	.string	"-arch sm_100 -m 64 "



//--------------------- .note.nv.cuinfo           --------------------------
	.section	.note.nv.cuinfo,"",@"SHT_NOTE"
	.sectionflags	@"SHF_NOTE_NV_CUINFO"
        /*0018*/ 	.short	0x0002
        /*001a*/ 	.short	0x0064
        /*001c*/ 	.short	0x0082
	.zero		2


//--------------------- .nv.info                  --------------------------
	.section	.nv.info,"",@"SHT_CUDA_INFO"
	.align	4


	//----- nvinfo : EIATTR_REGCOUNT
	.align		4
        /*0000*/ 	.byte	0x04, 0x2f
        /*0002*/ 	.short	(.L_1 - .L_0)
	.align		4
.L_0:
        /*0004*/ 	.word	index@(_Z5matchPcS_iiPi)
        /*0008*/ 	.word	0x0000000b


	//----- nvinfo : EIATTR_FRAME_SIZE
	.align		4
.L_1:
        /*000c*/ 	.byte	0x04, 0x11
        /*000e*/ 	.short	(.L_3 - .L_2)
	.align		4
.L_2:
        /*0010*/ 	.word	index@(_Z5matchPcS_iiPi)
        /*0014*/ 	.word	0x00000000


	//----- nvinfo : EIATTR_REGCOUNT
	.align		4
.L_3:
        /*0018*/ 	.byte	0x04, 0x2f
        /*001a*/ 	.short	(.L_5 - .L_4)
	.align		4
.L_4:
        /*001c*/ 	.word	index@(_Z11match_scorePciiPd)
        /*0020*/ 	.word	0x00000019


	//----- nvinfo : EIATTR_FRAME_SIZE
	.align		4
.L_5:
        /*0024*/ 	.byte	0x04, 0x11
        /*0026*/ 	.short	(.L_7 - .L_6)
	.align		4
.L_6:
        /*0028*/ 	.word	index@($__internal_0_$__cuda_sm20_div_rn_f64_full)
        /*002c*/ 	.word	0x00000000


	//----- nvinfo : EIATTR_FRAME_SIZE
	.align		4
.L_7:
        /*0030*/ 	.byte	0x04, 0x11
        /*0032*/ 	.short	(.L_9 - .L_8)
	.align		4
.L_8:
        /*0034*/ 	.word	index@(_Z11match_scorePciiPd)
        /*0038*/ 	.word	0x00000000


	//----- nvinfo : EIATTR_MIN_STACK_SIZE
	.align		4
.L_9:
        /*003c*/ 	.byte	0x04, 0x12
        /*003e*/ 	.short	(.L_11 - .L_10)
	.align		4
.L_10:
        /*0040*/ 	.word	index@(_Z11match_scorePciiPd)
        /*0044*/ 	.word	0x00000000


	//----- nvinfo : EIATTR_MIN_STACK_SIZE
	.align		4
.L_11:
        /*0048*/ 	.byte	0x04, 0x12
        /*004a*/ 	.short	(.L_13 - .L_12)
	.align		4
.L_12:
        /*004c*/ 	.word	index@(_Z5matchPcS_iiPi)
        /*0050*/ 	.word	0x00000000
.L_13:


//--------------------- .nv.compat                --------------------------
	.section	.nv.compat,"",@"SHT_CUDA_COMPAT_INFO"
	.align	4
        /*0000*/ 	.byte	0x02, 0x09, 0x00, 0x00, 0x02, 0x02, 0x01, 0x00, 0x02, 0x05, 0x05, 0x00, 0x03, 0x07, 0x01, 0x01
        /*0010*/ 	.byte	0x02, 0x03, 0x00, 0x00, 0x02, 0x06, 0x01, 0x00, 0x04, 0x0b, 0x08, 0x00, 0x01, 0x00, 0x00, 0x00
        /*0020*/ 	.byte	0x00, 0x00, 0x00, 0x00


//--------------------- .nv.info._Z11match_scorePciiPd --------------------------
	.section	.nv.info._Z11match_scorePciiPd,"",@"SHT_CUDA_INFO"
	.sectionflags	@""
	.align	4


	//----- nvinfo : EIATTR_CUDA_API_VERSION
	.align		4
        /*0000*/ 	.byte	0x04, 0x37
        /*0002*/ 	.short	(.L_15 - .L_14)
.L_14:
        /*0004*/ 	.word	0x00000082


	//----- nvinfo : EIATTR_KPARAM_INFO
	.align		4
.L_15:
        /*0008*/ 	.byte	0x04, 0x17
        /*000a*/ 	.short	(.L_17 - .L_16)
.L_16:
        /*000c*/ 	.word	0x00000000
        /*0010*/ 	.short	0x0003
        /*0012*/ 	.short	0x0010
        /*0014*/ 	.byte	0x00, 0xf5, 0x21, 0x00


	//----- nvinfo : EIATTR_KPARAM_INFO
	.align		4
.L_17:
        /*0018*/ 	.byte	0x04, 0x17
        /*001a*/ 	.short	(.L_19 - .L_18)
.L_18:
        /*001c*/ 	.word	0x00000000
        /*0020*/ 	.short	0x0002
        /*0022*/ 	.short	0x000c
        /*0024*/ 	.byte	0x00, 0xf0, 0x11, 0x00


	//----- nvinfo : EIATTR_KPARAM_INFO
	.align		4
.L_19:
        /*0028*/ 	.byte	0x04, 0x17
        /*002a*/ 	.short	(.L_21 - .L_20)
.L_20:
        /*002c*/ 	.word	0x00000000
        /*0030*/ 	.short	0x0001
        /*0032*/ 	.short	0x0008
        /*0034*/ 	.byte	0x00, 0xf0, 0x11, 0x00


	//----- nvinfo : EIATTR_KPARAM_INFO
	.align		4
.L_21:
        /*0038*/ 	.byte	0x04, 0x17
        /*003a*/ 	.short	(.L_23 - .L_22)
.L_22:
        /*003c*/ 	.word	0x00000000
        /*0040*/ 	.short	0x0000
        /*0042*/ 	.short	0x0000
        /*0044*/ 	.byte	0x00, 0xf5, 0x21, 0x00


	//----- nvinfo : EIATTR_SPARSE_MMA_MASK
	.align		4
.L_23:
        /*0048*/ 	.byte	0x03, 0x50
        /*004a*/ 	.short	0x0000


	//----- nvinfo : EIATTR_MAXREG_COUNT
	.align		4
        /*004c*/ 	.byte	0x03, 0x1b
        /*004e*/ 	.short	0x00ff


	//----- nvinfo : EIATTR_NUM_BARRIERS
	.align		4
        /*0050*/ 	.byte	0x02, 0x4c
        /*0052*/ 	.byte	0x01
	.zero		1


	//----- nvinfo : EIATTR_MERCURY_ISA_VERSION
	.align		4
        /*0054*/ 	.byte	0x03, 0x5f
        /*0056*/ 	.short	0x0101


	//----- nvinfo : EIATTR_VRC_CTA_INIT_COUNT
	.align		4
        /*0058*/ 	.byte	0x02, 0x4a
	.zero		1
	.zero		1


	//----- nvinfo : EIATTR_EXIT_INSTR_OFFSETS
	.align		4
        /*005c*/ 	.byte	0x04, 0x1c
        /*005e*/ 	.short	(.L_25 - .L_24)


	//   ....[0]....
.L_24:
        /*0060*/ 	.word	0x000005f0


	//   ....[1]....
        /*0064*/ 	.word	0x00000630


	//----- nvinfo : EIATTR_CRS_STACK_SIZE
	.align		4
.L_25:
        /*0068*/ 	.byte	0x04, 0x1e
        /*006a*/ 	.short	(.L_27 - .L_26)
.L_26:
        /*006c*/ 	.word	0x00000000


	//----- nvinfo : EIATTR_CBANK_PARAM_SIZE
	.align		4
.L_27:
        /*0070*/ 	.byte	0x03, 0x19
        /*0072*/ 	.short	0x0018


	//----- nvinfo : EIATTR_PARAM_CBANK
	.align		4
        /*0074*/ 	.byte	0x04, 0x0a
        /*0076*/ 	.short	(.L_29 - .L_28)
	.align		4
.L_28:
        /*0078*/ 	.word	index@(.nv.constant0._Z11match_scorePciiPd)
        /*007c*/ 	.short	0x0380
        /*007e*/ 	.short	0x0018


	//----- nvinfo : EIATTR_SW_WAR
	.align		4
.L_29:
        /*0080*/ 	.byte	0x04, 0x36
        /*0082*/ 	.short	(.L_31 - .L_30)
.L_30:
        /*0084*/ 	.word	0x00000008
.L_31:


//--------------------- .nv.info._Z5matchPcS_iiPi --------------------------
	.section	.nv.info._Z5matchPcS_iiPi,"",@"SHT_CUDA_INFO"
	.sectionflags	@""
	.align	4


	//----- nvinfo : EIATTR_CUDA_API_VERSION
	.align		4
        /*0000*/ 	.byte	0x04, 0x37
        /*0002*/ 	.short	(.L_33 - .L_32)
.L_32:
        /*0004*/ 	.word	0x00000082


	//----- nvinfo : EIATTR_KPARAM_INFO
	.align		4
.L_33:
        /*0008*/ 	.byte	0x04, 0x17
        /*000a*/ 	.short	(.L_35 - .L_34)
.L_34:
        /*000c*/ 	.word	0x00000000
        /*0010*/ 	.short	0x0004
        /*0012*/ 	.short	0x0018
        /*0014*/ 	.byte	0x00, 0xf5, 0x21, 0x00


	//----- nvinfo : EIATTR_KPARAM_INFO
	.align		4
.L_35:
        /*0018*/ 	.byte	0x04, 0x17
        /*001a*/ 	.short	(.L_37 - .L_36)
.L_36:
        /*001c*/ 	.word	0x00000000
        /*0020*/ 	.short	0x0003
        /*0022*/ 	.short	0x0014
        /*0024*/ 	.byte	0x00, 0xf0, 0x11, 0x00


	//----- nvinfo : EIATTR_KPARAM_INFO
	.align		4
.L_37:
        /*0028*/ 	.byte	0x04, 0x17
        /*002a*/ 	.short	(.L_39 - .L_38)
.L_38:
        /*002c*/ 	.word	0x00000000
        /*0030*/ 	.short	0x0002
        /*0032*/ 	.short	0x0010
        /*0034*/ 	.byte	0x00, 0xf0, 0x11, 0x00


	//----- nvinfo : EIATTR_KPARAM_INFO
	.align		4
.L_39:
        /*0038*/ 	.byte	0x04, 0x17
        /*003a*/ 	.short	(.L_41 - .L_40)
.L_40:
        /*003c*/ 	.word	0x00000000
        /*0040*/ 	.short	0x0001
        /*0042*/ 	.short	0x0008
        /*0044*/ 	.byte	0x00, 0xf5, 0x21, 0x00


	//----- nvinfo : EIATTR_KPARAM_INFO
	.align		4
.L_41:
        /*0048*/ 	.byte	0x04, 0x17
        /*004a*/ 	.short	(.L_43 - .L_42)
.L_42:
        /*004c*/ 	.word	0x00000000
        /*0050*/ 	.short	0x0000
        /*0052*/ 	.short	0x0000
        /*0054*/ 	.byte	0x00, 0xf5, 0x21, 0x00


	//----- nvinfo : EIATTR_SPARSE_MMA_MASK
	.align		4
.L_43:
        /*0058*/ 	.byte	0x03, 0x50
        /*005a*/ 	.short	0x0000


	//----- nvinfo : EIATTR_MAXREG_COUNT
	.align		4
        /*005c*/ 	.byte	0x03, 0x1b
        /*005e*/ 	.short	0x00ff


	//----- nvinfo : EIATTR_NUM_BARRIERS
	.align		4
        /*0060*/ 	.byte	0x02, 0x4c
        /*0062*/ 	.byte	0x01
	.zero		1


	//----- nvinfo : EIATTR_MERCURY_ISA_VERSION
	.align		4
        /*0064*/ 	.byte	0x03, 0x5f
        /*0066*/ 	.short	0x0101


	//----- nvinfo : EIATTR_VRC_CTA_INIT_COUNT
	.align		4
        /*0068*/ 	.byte	0x02, 0x4a
	.zero		1
	.zero		1


	//----- nvinfo : EIATTR_EXIT_INSTR_OFFSETS
	.align		4
        /*006c*/ 	.byte	0x04, 0x1c
        /*006e*/ 	.short	(.L_45 - .L_44)


	//   ....[0]....
.L_44:
        /*0070*/ 	.word	0x00000670


	//   ....[1]....
        /*0074*/ 	.word	0x000006e0


	//----- nvinfo : EIATTR_CRS_STACK_SIZE
	.align		4
.L_45:
        /*0078*/ 	.byte	0x04, 0x1e
        /*007a*/ 	.short	(.L_47 - .L_46)
.L_46:
        /*007c*/ 	.word	0x00000000


	//----- nvinfo : EIATTR_CBANK_PARAM_SIZE
	.align		4
.L_47:
        /*0080*/ 	.byte	0x03, 0x19
        /*0082*/ 	.short	0x0020


	//----- nvinfo : EIATTR_PARAM_CBANK
	.align		4
        /*0084*/ 	.byte	0x04, 0x0a
        /*0086*/ 	.short	(.L_49 - .L_48)
	.align		4
.L_48:
        /*0088*/ 	.word	index@(.nv.constant0._Z5matchPcS_iiPi)
        /*008c*/ 	.short	0x0380
        /*008e*/ 	.short	0x0020


	//----- nvinfo : EIATTR_SW_WAR
	.align		4
.L_49:
        /*0090*/ 	.byte	0x04, 0x36
        /*0092*/ 	.short	(.L_51 - .L_50)
.L_50:
        /*0094*/ 	.word	0x00000008
.L_51:


//--------------------- .nv.callgraph             --------------------------
	.section	.nv.callgraph,"",@"SHT_CUDA_CALLGRAPH"
	.align	4
	.sectionentsize	8
	.align		4
        /*0000*/ 	.word	0x00000000
	.align		4
        /*0004*/ 	.word	0xffffffff
	.align		4
        /*0008*/ 	.word	0x00000000
	.align		4
        /*000c*/ 	.word	0xfffffffe
	.align		4
        /*0010*/ 	.word	0x00000000
	.align		4
        /*0014*/ 	.word	0xfffffffd
	.align		4
        /*0018*/ 	.word	0x00000000
	.align		4
        /*001c*/ 	.word	0xfffffffc


//--------------------- .text._Z11match_scorePciiPd --------------------------
	.section	.text._Z11match_scorePciiPd,"ax",@progbits
	.align	128
        .global         _Z11match_scorePciiPd
        .type           _Z11match_scorePciiPd,@function
        .size           _Z11match_scorePciiPd,(.L_x_18 - _Z11match_scorePciiPd)
        .other          _Z11match_scorePciiPd,@"STO_CUDA_ENTRY STV_DEFAULT"
_Z11match_scorePciiPd:
.text._Z11match_scorePciiPd:
[----:B------:R-:W-:Y:S01]  /*0000*/  LDC R1, c[0x0][0x37c] ;  /* 0x0000df00ff017b82 */ /* 0x000fe20000000800 */
[----:B------:R-:W0:Y:S07]  /*0010*/  S2R R0, SR_TID.X ;  /* 0x0000000000007919 */ /* 0x000e2e0000002100 */
[----:B------:R-:W0:Y:S01]  /*0020*/  S2UR UR4, SR_CTAID.X ;  /* 0x00000000000479c3 */ /* 0x000e220000002500 */
[----:B------:R-:W1:Y:S01]  /*0030*/  LDCU UR8, c[0x0][0x388] ;  /* 0x00007100ff0877ac */ /* 0x000e620008000800 */
[----:B------:R-:W-:Y:S01]  /*0040*/  BSSY.RECONVERGENT B0, `(.L_x_0) ;  /* 0x0000024000007945 */ /* 0x000fe20003800200 */
[----:B------:R-:W-:Y:S01]  /*0050*/  CS2R R4, SRZ ;  /* 0x0000000000047805 */ /* 0x000fe2000001ff00 */
[----:B------:R-:W2:Y:S04]  /*0060*/  LDCU.64 UR6, c[0x0][0x358] ;  /* 0x00006b00ff0677ac */ /* 0x000ea80008000a00 */
[----:B------:R-:W0:Y:S02]  /*0070*/  LDC R3, c[0x0][0x360] ;  /* 0x0000d800ff037b82 */ /* 0x000e240000000800 */
[----:B0-----:R-:W-:-:S05]  /*0080*/  IMAD R2, R3, UR4, R0 ;  /* 0x0000000403027c24 */ /* 0x001fca000f8e0200 */
[----:B-1----:R-:W-:-:S13]  /*0090*/  ISETP.GE.AND P0, PT, R2, UR8, PT ;  /* 0x0000000802007c0c */ /* 0x002fda000bf06270 */
[----:B--2---:R-:W-:Y:S05]  /*00a0*/  @P0 BRA `(.L_x_1) ;  /* 0x0000000000740947 */ /* 0x004fea0003800000 */
[----:B------:R-:W0:Y:S01]  /*00b0*/  LDCU UR4, c[0x0][0x38c] ;  /* 0x00007180ff0477ac */ /* 0x000e220008000800 */
[----:B------:R-:W1:Y:S01]  /*00c0*/  LDCU.64 UR10, c[0x0][0x380] ;  /* 0x00007000ff0a77ac */ /* 0x000e620008000a00 */
[----:B0-----:R-:W-:-:S05]  /*00d0*/  VIADD R2, R2, UR4 ;  /* 0x0000000402027c36 */ /* 0x001fca0008000000 */
[----:B-1----:R-:W-:-:S04]  /*00e0*/  IADD3 R10, P0, PT, R2, UR10, RZ ;  /* 0x0000000a020a7c10 */ /* 0x002fc8000ff1e0ff */
[----:B------:R-:W-:-:S05]  /*00f0*/  LEA.HI.X.SX32 R11, R2, UR11, 0x1, P0 ;  /* 0x0000000b020b7c11 */ /* 0x000fca00080f0eff */
[----:B------:R-:W2:Y:S01]  /*0100*/  LDG.E.S8 R10, desc[UR6][R10.64] ;  /* 0x000000060a0a7981 */ /* 0x000ea2000c1e1300 */
[----:B------:R-:W0:Y:S01]  /*0110*/  I2F.F64 R4, UR8 ;  /* 0x0000000800047d12 */ /* 0x000e220008201c00 */
[----:B------:R-:W-:Y:S01]  /*0120*/  IMAD.MOV.U32 R2, RZ, RZ, 0x1 ;  /* 0x00000001ff027424 */ /* 0x000fe200078e00ff */
[----:B------:R-:W-:Y:S06]  /*0130*/  BSSY.RECONVERGENT B1, `(.L_x_2) ;  /* 0x0000012000017945 */ /* 0x000fec0003800200 */
[----:B0-----:R-:W0:Y:S02]  /*0140*/  MUFU.RCP64H R3, R5 ;  /* 0x0000000500037308 */ /* 0x001e240000001800 */
[----:B0-----:R-:W-:-:S08]  /*0150*/  DFMA R6, -R4, R2, 1 ;  /* 0x3ff000000406742b */ /* 0x001fd00000000102 */
[----:B------:R-:W-:-:S08]  /*0160*/  DFMA R6, R6, R6, R6 ;  /* 0x000000060606722b */ /* 0x000fd00000000006 */
[----:B------:R-:W-:-:S08]  /*0170*/  DFMA R2, R2, R6, R2 ;  /* 0x000000060202722b */ /* 0x000fd00000000002 */
[----:B------:R-:W-:-:S08]  /*0180*/  DFMA R8, -R4, R2, 1 ;  /* 0x3ff000000408742b */ /* 0x000fd00000000102 */
[----:B------:R-:W-:Y:S01]  /*0190*/  DFMA R2, R2, R8, R2 ;  /* 0x000000080202722b */ /* 0x000fe20000000002 */
[----:B--2---:R-:W-:-:S06]  /*01a0*/  VIADD R6, R10, 0xffffffdf ;  /* 0xffffffdf0a067836 */ /* 0x004fcc0000000000 */
[----:B------:R-:W0:Y:S02]  /*01b0*/  I2F.F64 R6, R6 ;  /* 0x0000000600067312 */ /* 0x000e240000201c00 */
[----:B0-----:R-:W-:Y:S01]  /*01c0*/  DMUL R8, R6, R2 ;  /* 0x0000000206087228 */ /* 0x001fe20000000000 */
[----:B------:R-:W-:-:S07]  /*01d0*/  FSETP.GEU.AND P1, PT, |R7|, 6.5827683646048100446e-37, PT ;  /* 0x036000000700780b */ /* 0x000fce0003f2e200 */
[----:B------:R-:W-:-:S08]  /*01e0*/  DFMA R10, -R4, R8, R6 ;  /* 0x00000008040a722b */ /* 0x000fd00000000106 */
[----:B------:R-:W-:-:S10]  /*01f0*/  DFMA R2, R2, R10, R8 ;  /* 0x0000000a0202722b */ /* 0x000fd40000000008 */
[----:B------:R-:W-:-:S05]  /*0200*/  FFMA R8, RZ, R5, R3 ;  /* 0x00000005ff087223 */ /* 0x000fca0000000003 */
[----:B------:R-:W-:-:S13]  /*0210*/  FSETP.GT.AND P0, PT, |R8|, 1.469367938527859385e-39, PT ;  /* 0x001000000800780b */ /* 0x000fda0003f04200 */
[----:B------:R-:W-:Y:S05]  /*0220*/  @P0 BRA P1, `(.L_x_3) ;  /* 0x0000000000080947 */ /* 0x000fea0000800000 */
[----:B------:R-:W-:-:S07]  /*0230*/  MOV R10, 0x250 ;  /* 0x00000250000a7802 */ /* 0x000fce0000000f00 */
[----:B------:R-:W-:Y:S05]  /*0240*/  CALL.REL.NOINC `($__internal_0_$__cuda_sm20_div_rn_f64_full) ;  /* 0x0000000000fc7944 */ /* 0x000fea0003c00000 */
.L_x_3:
[----:B------:R-:W-:Y:S05]  /*0250*/  BSYNC.RECONVERGENT B1 ;  /* 0x0000000000017941 */ /* 0x000fea0003800200 */
.L_x_2:
[----:B------:R-:W-:Y:S02]  /*0260*/  IMAD.MOV.U32 R4, RZ, RZ, R2 ;  /* 0x000000ffff047224 */ /* 0x000fe400078e0002 */
[----:B------:R-:W-:-:S07]  /*0270*/  IMAD.MOV.U32 R5, RZ, RZ, R3 ;  /* 0x000000ffff057224 */ /* 0x000fce00078e0003 */
.L_x_1:
[----:B------:R-:W-:Y:S05]  /*0280*/  BSYNC.RECONVERGENT B0 ;  /* 0x0000000000007941 */ /* 0x000fea0003800200 */
.L_x_0:
[----:B------:R-:W0:Y:S01]  /*0290*/  S2UR UR5, SR_CgaCtaId ;  /* 0x00000000000579c3 */ /* 0x000e220000008800 */
[C---:B------:R-:W-:Y:S01]  /*02a0*/  LOP3.LUT R2, R0.reuse, 0x1, RZ, 0xc0, !PT ;  /* 0x0000000100027812 */ /* 0x040fe200078ec0ff */
[----:B------:R-:W-:Y:S01]  /*02b0*/  UMOV UR4, 0x400 ;  /* 0x0000040000047882 */ /* 0x000fe20000000000 */
[----:B------:R-:W-:Y:S02]  /*02c0*/  LOP3.LUT P0, RZ, R0, 0x3, RZ, 0xc0, !PT ;  /* 0x0000000300ff7812 */ /* 0x000fe4000780c0ff */
[----:B------:R-:W-:Y:S01]  /*02d0*/  ISETP.NE.U32.AND P1, PT, R2, 0x1, PT ;  /* 0x000000010200780c */ /* 0x000fe20003f25070 */
[----:B0-----:R-:W-:-:S06]  /*02e0*/  ULEA UR4, UR5, UR4, 0x18 ;  /* 0x0000000405047291 */ /* 0x001fcc000f8ec0ff */
[----:B------:R-:W-:-:S06]  /*02f0*/  LEA R2, R0, UR4, 0x3 ;  /* 0x0000000400027c11 */ /* 0x000fcc000f8e18ff */
[----:B------:R-:W0:Y:S04]  /*0300*/  @P1 LDS.64 R6, [R2+0x8] ;  /* 0x0000080002061984 */ /* 0x000e280000000a00 */
[----:B------:R-:W-:Y:S01]  /*0310*/  STS.64 [R2], R4 ;  /* 0x0000000402007388 */ /* 0x000fe20000000a00 */
[----:B0-----:R-:W-:-:S07]  /*0320*/  @P1 DADD R6, R6, R4 ;  /* 0x0000000006061229 */ /* 0x001fce0000000004 */
[----:B------:R-:W-:Y:S01]  /*0330*/  @P1 STS.64 [R2], R6 ;  /* 0x0000000602001388 */ /* 0x000fe20000000a00 */
[----:B------:R-:W-:Y:S01]  /*0340*/  BAR.SYNC.DEFER_BLOCKING 0x0 ;  /* 0x0000000000007b1d */ /* 0x000fe20000010000 */
[----:B------:R-:W-:-:S05]  /*0350*/  LOP3.LUT P1, RZ, R0, 0x7, RZ, 0xc0, !PT ;  /* 0x0000000700ff7812 */ /* 0x000fca000782c0ff */
[----:B------:R-:W-:Y:S04]  /*0360*/  @!P0 LDS.64 R8, [R2+0x10] ;  /* 0x0000100002088984 */ /* 0x000fe80000000a00 */
[----:B------:R-:W0:Y:S02]  /*0370*/  @!P0 LDS.64 R10, [R2] ;  /* 0x00000000020a8984 */ /* 0x000e240000000a00 */
[----:B0-----:R-:W-:-:S07]  /*0380*/  @!P0 DADD R8, R8, R10 ;  /* 0x0000000008088229 */ /* 0x001fce000000000a */
[----:B------:R-:W-:Y:S01]  /*0390*/  @!P0 STS.64 [R2], R8 ;  /* 0x0000000802008388 */ /* 0x000fe20000000a00 */
        /* <DEDUP_REMOVED lines=31> */
[----:B------:R-:W-:-:S05]  /*0590*/  ISETP.NE.AND P1, PT, R0, RZ, PT ;  /* 0x000000ff0000720c */ /* 0x000fca0003f25270 */
[----:B------:R-:W-:Y:S04]  /*05a0*/  @!P0 LDS.64 R6, [R2+0x400] ;  /* 0x0004000002068984 */ /* 0x000fe80000000a00 */
[----:B------:R-:W0:Y:S02]  /*05b0*/  @!P0 LDS.64 R10, [R2] ;  /* 0x00000000020a8984 */ /* 0x000e240000000a00 */
[----:B0-----:R-:W-:-:S07]  /*05c0*/  @!P0 DADD R6, R6, R10 ;  /* 0x0000000006068229 */ /* 0x001fce000000000a */
[----:B------:R0:W-:Y:S01]  /*05d0*/  @!P0 STS.64 [R2], R6 ;  /* 0x0000000602008388 */ /* 0x0001e20000000a00 */
[----:B------:R-:W-:Y:S06]  /*05e0*/  BAR.SYNC.DEFER_BLOCKING 0x0 ;  /* 0x0000000000007b1d */ /* 0x000fec0000010000 */
[----:B------:R-:W-:Y:S05]  /*05f0*/  @P1 EXIT ;  /* 0x000000000000194d */ /* 0x000fea0003800000 */
[----:B0-----:R-:W0:Y:S01]  /*0600*/  LDS.64 R2, [UR4] ;  /* 0x00000004ff027984 */ /* 0x001e220008000a00 */
[----:B------:R-:W0:Y:S03]  /*0610*/  LDC.64 R4, c[0x0][0x390] ;  /* 0x0000e400ff047b82 */ /* 0x000e260000000a00 */
[----:B0-----:R-:W-:Y:S01]  /*0620*/  REDG.E.ADD.F64.RN.STRONG.GPU desc[UR6][R4.64], R2 ;  /* 0x00000002040079a6 */ /* 0x001fe2000c12ff06 */
[----:B------:R-:W-:Y:S05]  /*0630*/  EXIT ;  /* 0x000000000000794d */ /* 0x000fea0003800000 */
        .weak           $__internal_0_$__cuda_sm20_div_rn_f64_full
        .type           $__internal_0_$__cuda_sm20_div_rn_f64_full,@function
        .size           $__internal_0_$__cuda_sm20_div_rn_f64_full,(.L_x_18 - $__internal_0_$__cuda_sm20_div_rn_f64_full)
$__internal_0_$__cuda_sm20_div_rn_f64_full:
[C---:B------:R-:W-:Y:S01]  /*0640*/  FSETP.GEU.AND P0, PT, |R5|.reuse, 1.469367938527859385e-39, PT ;  /* 0x001000000500780b */ /* 0x040fe20003f0e200 */
[----:B------:R-:W-:Y:S01]  /*0650*/  IMAD.MOV.U32 R16, RZ, RZ, 0x1 ;  /* 0x00000001ff107424 */ /* 0x000fe200078e00ff */
[----:B------:R-:W-:Y:S01]  /*0660*/  LOP3.LUT R2, R5, 0x800fffff, RZ, 0xc0, !PT ;  /* 0x800fffff05027812 */ /* 0x000fe200078ec0ff */
[----:B------:R-:W-:Y:S01]  /*0670*/  BSSY.RECONVERGENT B2, `(.L_x_4) ;  /* 0x0000055000027945 */ /* 0x000fe20003800200 */
[C---:B------:R-:W-:Y:S02]  /*0680*/  FSETP.GEU.AND P2, PT, |R7|.reuse, 1.469367938527859385e-39, PT ;  /* 0x001000000700780b */ /* 0x040fe40003f4e200 */
[----:B------:R-:W-:Y:S01]  /*0690*/  LOP3.LUT R3, R2, 0x3ff00000, RZ, 0xfc, !PT ;  /* 0x3ff0000002037812 */ /* 0x000fe200078efcff */
[----:B------:R-:W-:Y:S01]  /*06a0*/  IMAD.MOV.U32 R2, RZ, RZ, R4 ;  /* 0x000000ffff027224 */ /* 0x000fe200078e0004 */
[----:B------:R-:W-:Y:S02]  /*06b0*/  LOP3.LUT R11, R7, 0x7ff00000, RZ, 0xc0, !PT ;  /* 0x7ff00000070b7812 */ /* 0x000fe400078ec0ff */
[----:B------:R-:W-:-:S03]  /*06c0*/  LOP3.LUT R14, R5, 0x7ff00000, RZ, 0xc0, !PT ;  /* 0x7ff00000050e7812 */ /* 0x000fc600078ec0ff */
[----:B------:R-:W-:Y:S01]  /*06d0*/  @!P0 DMUL R2, R4, 8.98846567431157953865e+307 ;  /* 0x7fe0000004028828 */ /* 0x000fe20000000000 */
[----:B------:R-:W-:-:S03]  /*06e0*/  ISETP.GE.U32.AND P1, PT, R11, R14, PT ;  /* 0x0000000e0b00720c */ /* 0x000fc60003f26070 */
[----:B------:R-:W-:Y:S01]  /*06f0*/  @!P2 LOP3.LUT R12, R5, 0x7ff00000, RZ, 0xc0, !PT ;  /* 0x7ff00000050ca812 */ /* 0x000fe200078ec0ff */
[----:B------:R-:W-:Y:S01]  /*0700*/  @!P2 IMAD.MOV.U32 R18, RZ, RZ, RZ ;  /* 0x000000ffff12a224 */ /* 0x000fe200078e00ff */
[----:B------:R-:W0:Y:S02]  /*0710*/  MUFU.RCP64H R17, R3 ;  /* 0x0000000300117308 */ /* 0x000e240000001800 */
[----:B------:R-:W-:Y:S01]  /*0720*/  @!P2 ISETP.GE.U32.AND P3, PT, R11, R12, PT ;  /* 0x0000000c0b00a20c */ /* 0x000fe20003f66070 */
[----:B------:R-:W-:-:S05]  /*0730*/  IMAD.MOV.U32 R12, RZ, RZ, 0x1ca00000 ;  /* 0x1ca00000ff0c7424 */ /* 0x000fca00078e00ff */
[----:B------:R-:W-:-:S04]  /*0740*/  @!P2 SEL R13, R12, 0x63400000, !P3 ;  /* 0x634000000c0da807 */ /* 0x000fc80005800000 */
[----:B------:R-:W-:-:S04]  /*0750*/  @!P2 LOP3.LUT R13, R13, 0x80000000, R7, 0xf8, !PT ;  /* 0x800000000d0da812 */ /* 0x000fc800078ef807 */
[----:B------:R-:W-:Y:S01]  /*0760*/  @!P2 LOP3.LUT R19, R13, 0x100000, RZ, 0xfc, !PT ;  /* 0x001000000d13a812 */ /* 0x000fe200078efcff */
[----:B0-----:R-:W-:-:S08]  /*0770*/  DFMA R8, R16, -R2, 1 ;  /* 0x3ff000001008742b */ /* 0x001fd00000000802 */
[----:B------:R-:W-:-:S08]  /*0780*/  DFMA R8, R8, R8, R8 ;  /* 0x000000080808722b */ /* 0x000fd00000000008 */
[----:B------:R-:W-:Y:S01]  /*0790*/  DFMA R16, R16, R8, R16 ;  /* 0x000000081010722b */ /* 0x000fe20000000010 */
[----:B------:R-:W-:Y:S01]  /*07a0*/  SEL R9, R12, 0x63400000, !P1 ;  /* 0x634000000c097807 */ /* 0x000fe20004800000 */
[----:B------:R-:W-:-:S03]  /*07b0*/  IMAD.MOV.U32 R8, RZ, RZ, R6 ;  /* 0x000000ffff087224 */ /* 0x000fc600078e0006 */
[----:B------:R-:W-:-:S03]  /*07c0*/  LOP3.LUT R9, R9, 0x800fffff, R7, 0xf8, !PT ;  /* 0x800fffff09097812 */ /* 0x000fc600078ef807 */
[----:B------:R-:W-:-:S03]  /*07d0*/  DFMA R20, R16, -R2, 1 ;  /* 0x3ff000001014742b */ /* 0x000fc60000000802 */
[----:B------:R-:W-:-:S05]  /*07e0*/  @!P2 DFMA R8, R8, 2, -R18 ;  /* 0x400000000808a82b */ /* 0x000fca0000000812 */
[----:B------:R-:W-:Y:S01]  /*07f0*/  DFMA R16, R16, R20, R16 ;  /* 0x000000141010722b */ /* 0x000fe20000000010 */
[----:B------:R-:W-:Y:S02]  /*0800*/  IMAD.MOV.U32 R21, RZ, RZ, R11 ;  /* 0x000000ffff157224 */ /* 0x000fe400078e000b */
[----:B------:R-:W-:Y:S01]  /*0810*/  IMAD.MOV.U32 R20, RZ, RZ, R14 ;  /* 0x000000ffff147224 */ /* 0x000fe200078e000e */
[----:B------:R-:W-:Y:S02]  /*0820*/  @!P0 LOP3.LUT R20, R3, 0x7ff00000, RZ, 0xc0, !PT ;  /* 0x7ff0000003148812 */ /* 0x000fe400078ec0ff */
[----:B------:R-:W-:Y:S02]  /*0830*/  @!P2 LOP3.LUT R21, R9, 0x7ff00000, RZ, 0xc0, !PT ;  /* 0x7ff000000915a812 */ /* 0x000fe400078ec0ff */
[----:B------:R-:W-:Y:S01]  /*0840*/  DMUL R18, R16, R8 ;  /* 0x0000000810127228 */ /* 0x000fe20000000000 */
[----:B------:R-:W-:Y:S02]  /*0850*/  VIADD R22, R20, 0xffffffff ;  /* 0xffffffff14167836 */ /* 0x000fe40000000000 */
[----:B------:R-:W-:-:S05]  /*0860*/  VIADD R13, R21, 0xffffffff ;  /* 0xffffffff150d7836 */ /* 0x000fca0000000000 */
[----:B------:R-:W-:Y:S01]  /*0870*/  DFMA R14, R18, -R2, R8 ;  /* 0x80000002120e722b */ /* 0x000fe20000000008 */
[----:B------:R-:W-:-:S04]  /*0880*/  ISETP.GT.U32.AND P0, PT, R13, 0x7feffffe, PT ;  /* 0x7feffffe0d00780c */ /* 0x000fc80003f04070 */
[----:B------:R-:W-:-:S03]  /*0890*/  ISETP.GT.U32.OR P0, PT, R22, 0x7feffffe, P0 ;  /* 0x7feffffe1600780c */ /* 0x000fc60000704470 */
[----:B------:R-:W-:-:S10]  /*08a0*/  DFMA R14, R16, R14, R18 ;  /* 0x0000000e100e722b */ /* 0x000fd40000000012 */
[----:B------:R-:W-:Y:S05]  /*08b0*/  @P0 BRA `(.L_x_5) ;  /* 0x00000000006c0947 */ /* 0x000fea0003800000 */
[----:B------:R-:W-:-:S04]  /*08c0*/  LOP3.LUT R16, R5, 0x7ff00000, RZ, 0xc0, !PT ;  /* 0x7ff0000005107812 */ /* 0x000fc800078ec0ff */
[CC--:B------:R-:W-:Y:S02]  /*08d0*/  VIADDMNMX R6, R11.reuse, -R16.reuse, 0xb9600000, !PT ;  /* 0xb96000000b067446 */ /* 0x0c0fe40007800910 */
[----:B------:R-:W-:Y:S02]  /*08e0*/  ISETP.GE.U32.AND P0, PT, R11, R16, PT ;  /* 0x000000100b00720c */ /* 0x000fe40003f06070 */
[----:B------:R-:W-:Y:S02]  /*08f0*/  VIMNMX R6, PT, PT, R6, 0x46a00000, PT ;  /* 0x46a0000006067848 */ /* 0x000fe40003fe0100 */
[----:B------:R-:W-:-:S05]  /*0900*/  SEL R11, R12, 0x63400000, !P0 ;  /* 0x634000000c0b7807 */ /* 0x000fca0004000000 */
[----:B------:R-:W-:Y:S02]  /*0910*/  IMAD.IADD R11, R6, 0x1, -R11 ;  /* 0x00000001060b7824 */ /* 0x000fe400078e0a0b */
[----:B------:R-:W-:Y:S02]  /*0920*/  IMAD.MOV.U32 R6, RZ, RZ, RZ ;  /* 0x000000ffff067224 */ /* 0x000fe400078e00ff */
[----:B------:R-:W-:-:S06]  /*0930*/  VIADD R7, R11, 0x7fe00000 ;  /* 0x7fe000000b077836 */ /* 0x000fcc0000000000 */
[----:B------:R-:W-:-:S10]  /*0940*/  DMUL R12, R14, R6 ;  /* 0x000000060e0c7228 */ /* 0x000fd40000000000 */
[----:B------:R-:W-:-:S13]  /*0950*/  FSETP.GTU.AND P0, PT, |R13|, 1.469367938527859385e-39, PT ;  /* 0x001000000d00780b */ /* 0x000fda0003f0c200 */
[----:B------:R-:W-:Y:S05]  /*0960*/  @P0 BRA `(.L_x_6) ;  /* 0x0000000000940947 */ /* 0x000fea0003800000 */
[----:B------:R-:W-:Y:S01]  /*0970*/  DFMA R2, R14, -R2, R8 ;  /* 0x800000020e02722b */ /* 0x000fe20000000008 */
[----:B------:R-:W-:-:S09]  /*0980*/  IMAD.MOV.U32 R6, RZ, RZ, RZ ;  /* 0x000000ffff067224 */ /* 0x000fd200078e00ff */
[C---:B------:R-:W-:Y:S02]  /*0990*/  FSETP.NEU.AND P0, PT, R3.reuse, RZ, PT ;  /* 0x000000ff0300720b */ /* 0x040fe40003f0d000 */
[----:B------:R-:W-:-:S04]  /*09a0*/  LOP3.LUT R5, R3, 0x80000000, R5, 0x48, !PT ;  /* 0x8000000003057812 */ /* 0x000fc800078e4805 */
[----:B------:R-:W-:-:S07]  /*09b0*/  LOP3.LUT R7, R5, R7, RZ, 0xfc, !PT ;  /* 0x0000000705077212 */ /* 0x000fce00078efcff */
[----:B------:R-:W-:Y:S05]  /*09c0*/  @!P0 BRA `(.L_x_6) ;  /* 0x00000000007c8947 */ /* 0x000fea0003800000 */
[----:B------:R-:W-:Y:S01]  /*09d0*/  IMAD.MOV R3, RZ, RZ, -R11 ;  /* 0x000000ffff037224 */ /* 0x000fe200078e0a0b */
[----:B------:R-:W-:Y:S01]  /*09e0*/  DMUL.RP R6, R14, R6 ;  /* 0x000000060e067228 */ /* 0x000fe20000008000 */
[----:B------:R-:W-:Y:S01]  /*09f0*/  IMAD.MOV.U32 R2, RZ, RZ, RZ ;  /* 0x000000ffff027224 */ /* 0x000fe200078e00ff */
[----:B------:R-:W-:-:S05]  /*0a00*/  IADD3 R11, PT, PT, -R11, -0x43300000, RZ ;  /* 0xbcd000000b0b7810 */ /* 0x000fca0007ffe1ff */
[----:B------:R-:W-:-:S03]  /*0a10*/  DFMA R2, R12, -R2, R14 ;  /* 0x800000020c02722b */ /* 0x000fc6000000000e */
[----:B------:R-:W-:-:S07]  /*0a20*/  LOP3.LUT R5, R7, R5, RZ, 0x3c, !PT ;  /* 0x0000000507057212 */ /* 0x000fce00078e3cff */
[----:B------:R-:W-:-:S04]  /*0a30*/  FSETP.NEU.AND P0, PT, |R3|, R11, PT ;  /* 0x0000000b0300720b */ /* 0x000fc80003f0d200 */
[----:B------:R-:W-:Y:S02]  /*0a40*/  FSEL R12, R6, R12, !P0 ;  /* 0x0000000c060c7208 */ /* 0x000fe40004000000 */
[----:B------:R-:W-:Y:S01]  /*0a50*/  FSEL R13, R5, R13, !P0 ;  /* 0x0000000d050d7208 */ /* 0x000fe20004000000 */
[----:B------:R-:W-:Y:S06]  /*0a60*/  BRA `(.L_x_6) ;  /* 0x0000000000547947 */ /* 0x000fec0003800000 */
.L_x_5:
[----:B------:R-:W-:-:S14]  /*0a70*/  DSETP.NAN.AND P0, PT, R6, R6, PT ;  /* 0x000000060600722a */ /* 0x000fdc0003f08000 */
[----:B------:R-:W-:Y:S05]  /*0a80*/  @P0 BRA `(.L_x_7) ;  /* 0x0000000000440947 */ /* 0x000fea0003800000 */
[----:B------:R-:W-:-:S14]  /*0a90*/  DSETP.NAN.AND P0, PT, R4, R4, PT ;  /* 0x000000040400722a */ /* 0x000fdc0003f08000 */
[----:B------:R-:W-:Y:S05]  /*0aa0*/  @P0 BRA `(.L_x_8) ;  /* 0x0000000000300947 */ /* 0x000fea0003800000 */
[----:B------:R-:W-:Y:S01]  /*0ab0*/  ISETP.NE.AND P0, PT, R21, R20, PT ;  /* 0x000000141500720c */ /* 0x000fe20003f05270 */
[----:B------:R-:W-:Y:S02]  /*0ac0*/  IMAD.MOV.U32 R12, RZ, RZ, 0x0 ;  /* 0x00000000ff0c7424 */ /* 0x000fe400078e00ff */
[----:B------:R-:W-:-:S10]  /*0ad0*/  IMAD.MOV.U32 R13, RZ, RZ, -0x80000 ;  /* 0xfff80000ff0d7424 */ /* 0x000fd400078e00ff */
[----:B------:R-:W-:Y:S05]  /*0ae0*/  @!P0 BRA `(.L_x_6) ;  /* 0x0000000000348947 */ /* 0x000fea0003800000 */
[----:B------:R-:W-:Y:S02]  /*0af0*/  ISETP.NE.AND P0, PT, R21, 0x7ff00000, PT ;  /* 0x7ff000001500780c */ /* 0x000fe40003f05270 */
[----:B------:R-:W-:Y:S02]  /*0b00*/  LOP3.LUT R13, R7, 0x80000000, R5, 0x48, !PT ;  /* 0x80000000070d7812 */ /* 0x000fe400078e4805 */
[----:B------:R-:W-:-:S13]  /*0b10*/  ISETP.EQ.OR P0, PT, R20, RZ, !P0 ;  /* 0x000000ff1400720c */ /* 0x000fda0004702670 */
[----:B------:R-:W-:Y:S01]  /*0b20*/  @P0 LOP3.LUT R2, R13, 0x7ff00000, RZ, 0xfc, !PT ;  /* 0x7ff000000d020812 */ /* 0x000fe200078efcff */
[----:B------:R-:W-:Y:S02]  /*0b30*/  @!P0 IMAD.MOV.U32 R12, RZ, RZ, RZ ;  /* 0x000000ffff0c8224 */ /* 0x000fe400078e00ff */
[----:B------:R-:W-:Y:S02]  /*0b40*/  @P0 IMAD.MOV.U32 R12, RZ, RZ, RZ ;  /* 0x000000ffff0c0224 */ /* 0x000fe400078e00ff */
[----:B------:R-:W-:Y:S01]  /*0b50*/  @P0 IMAD.MOV.U32 R13, RZ, RZ, R2 ;  /* 0x000000ffff0d0224 */ /* 0x000fe200078e0002 */
[----:B------:R-:W-:Y:S06]  /*0b60*/  BRA `(.L_x_6) ;  /* 0x0000000000147947 */ /* 0x000fec0003800000 */
.L_x_8:
[----:B------:R-:W-:Y:S01]  /*0b70*/  LOP3.LUT R13, R5, 0x80000, RZ, 0xfc, !PT ;  /* 0x00080000050d7812 */ /* 0x000fe200078efcff */
[----:B------:R-:W-:Y:S01]  /*0b80*/  IMAD.MOV.U32 R12, RZ, RZ, R4 ;  /* 0x000000ffff0c7224 */ /* 0x000fe200078e0004 */
[----:B------:R-:W-:Y:S06]  /*0b90*/  BRA `(.L_x_6) ;  /* 0x0000000000087947 */ /* 0x000fec0003800000 */
.L_x_7:
[----:B------:R-:W-:Y:S01]  /*0ba0*/  LOP3.LUT R13, R7, 0x80000, RZ, 0xfc, !PT ;  /* 0x00080000070d7812 */ /* 0x000fe200078efcff */
[----:B------:R-:W-:-:S07]  /*0bb0*/  IMAD.MOV.U32 R12, RZ, RZ, R6 ;  /* 0x000000ffff0c7224 */ /* 0x000fce00078e0006 */
.L_x_6:
[----:B------:R-:W-:Y:S05]  /*0bc0*/  BSYNC.RECONVERGENT B2 ;  /* 0x0000000000027941 */ /* 0x000fea0003800200 */
.L_x_4:
[----:B------:R-:W-:Y:S02]  /*0bd0*/  IMAD.MOV.U32 R11, RZ, RZ, 0x0 ;  /* 0x00000000ff0b7424 */ /* 0x000fe400078e00ff */
[----:B------:R-:W-:Y:S02]  /*0be0*/  IMAD.MOV.U32 R2, RZ, RZ, R12 ;  /* 0x000000ffff027224 */ /* 0x000fe400078e000c */
[----:B------:R-:W-:Y:S01]  /*0bf0*/  IMAD.MOV.U32 R3, RZ, RZ, R13 ;  /* 0x000000ffff037224 */ /* 0x000fe200078e000d */
[----:B------:R-:W-:Y:S06]  /*0c00*/  RET.REL.NODEC R10 `(_Z11match_scorePciiPd) ;  /* 0xfffffff00afc7950 */ /* 0x000fec0003c3ffff */
.L_x_9:
[----:B------:R-:W-:-:S00]  /*0c10*/  BRA `(.L_x_9) ;  /* 0xfffffffc00fc7947 */ /* 0x000fc0000383ffff */
[----:B------:R-:W-:-:S00]  /*0c20*/  NOP ;  /* 0x0000000000007918 */ /* 0x000fc00000000000 */
        /* <DEDUP_REMOVED lines=13> */
.L_x_18:


//--------------------- .text._Z5matchPcS_iiPi    --------------------------
	.section	.text._Z5matchPcS_iiPi,"ax",@progbits
	.align	128
        .global         _Z5matchPcS_iiPi
        .type           _Z5matchPcS_iiPi,@function
        .size           _Z5matchPcS_iiPi,(.L_x_20 - _Z5matchPcS_iiPi)
        .other          _Z5matchPcS_iiPi,@"STO_CUDA_ENTRY STV_DEFAULT"
_Z5matchPcS_iiPi:
.text._Z5matchPcS_iiPi:
[----:B------:R-:W-:Y:S01]  /*0000*/  LDC R1, c[0x0][0x37c] ;  /* 0x0000df00ff017b82 */ /* 0x000fe20000000800 */
[----:B------:R-:W0:Y:S07]  /*0010*/  S2R R0, SR_TID.X ;  /* 0x0000000000007919 */ /* 0x000e2e0000002100 */
[----:B------:R-:W0:Y:S01]  /*0020*/  S2UR UR4, SR_CTAID.X ;  /* 0x00000000000479c3 */ /* 0x000e220000002500 */
[----:B------:R-:W1:Y:S01]  /*0030*/  LDCU.64 UR8, c[0x0][0x390] ;  /* 0x00007200ff0877ac */ /* 0x000e620008000a00 */
[----:B------:R-:W-:Y:S01]  /*0040*/  BSSY.RECONVERGENT B0, `(.L_x_10) ;  /* 0x0000030000007945 */ /* 0x000fe20003800200 */
[----:B------:R-:W2:Y:S05]  /*0050*/  LDCU.64 UR6, c[0x0][0x358] ;  /* 0x00006b00ff0677ac */ /* 0x000eaa0008000a00 */
[----:B------:R-:W0:Y:S01]  /*0060*/  LDC R3, c[0x0][0x360] ;  /* 0x0000d800ff037b82 */ /* 0x000e220000000800 */
[----:B------:R-:W3:Y:S07]  /*0070*/  LDCU.64 UR10, c[0x0][0x380] ;  /* 0x00007000ff0a77ac */ /* 0x000eee0008000a00 */
[----:B------:R-:W4:Y:S01]  /*0080*/  S2UR UR5, SR_CgaCtaId ;  /* 0x00000000000579c3 */ /* 0x000f220000008800 */
[----:B0-----:R-:W-:Y:S01]  /*0090*/  IMAD R3, R3, UR4, R0 ;  /* 0x0000000403037c24 */ /* 0x001fe2000f8e0200 */
[----:B------:R-:W-:-:S04]  /*00a0*/  UMOV UR4, 0x400 ;  /* 0x0000040000047882 */ /* 0x000fc80000000000 */
[----:B-1----:R-:W-:Y:S01]  /*00b0*/  IADD3 R2, PT, PT, -R3, UR8, RZ ;  /* 0x0000000803027c10 */ /* 0x002fe2000fffe1ff */
[----:B----4-:R-:W-:-:S03]  /*00c0*/  ULEA UR4, UR5, UR4, 0x18 ;  /* 0x0000000405047291 */ /* 0x010fc6000f8ec0ff */
[----:B------:R-:W-:-:S04]  /*00d0*/  ISETP.GE.AND P0, PT, R2, UR9, PT ;  /* 0x0000000902007c0c */ /* 0x000fc8000bf06270 */
[----:B------:R-:W-:Y:S01]  /*00e0*/  ISETP.GE.OR P0, PT, R3, UR8, !P0 ;  /* 0x0000000803007c0c */ /* 0x000fe2000c706670 */
[----:B------:R-:W0:Y:S01]  /*00f0*/  LDCU UR8, c[0x0][0x394] ;  /* 0x00007280ff0877ac */ /* 0x000e220008000800 */
[----:B------:R-:W-:Y:S02]  /*0100*/  LEA R2, R0, UR4, 0x2 ;  /* 0x0000000400027c11 */ /* 0x000fe4000f8e10ff */
[----:B------:R-:W1:Y:S09]  /*0110*/  LDCU.64 UR4, c[0x0][0x388] ;  /* 0x00007100ff0477ac */ /* 0x000e720008000a00 */
[----:B------:R-:W-:-:S02]  /*0120*/  @P0 IMAD.MOV.U32 R7, RZ, RZ, 0xf423f ;  /* 0x000f423fff070424 */ /* 0x000fc400078e00ff */
[----:B------:R-:W-:-:S03]  /*0130*/  @P0 IMAD.MOV.U32 R5, RZ, RZ, 0xf423f ;  /* 0x000f423fff050424 */ /* 0x000fc600078e00ff */
[----:B------:R4:W-:Y:S01]  /*0140*/  @P0 STS [R2], R7 ;  /* 0x0000000702000388 */ /* 0x0009e20000000800 */
[----:B0-23--:R-:W-:Y:S05]  /*0150*/  @P0 BRA `(.L_x_11) ;  /* 0x0000000000780947 */ /* 0x00dfea0003800000 */
[----:B------:R-:W-:Y:S01]  /*0160*/  UISETP.GE.AND UP0, UPT, UR9, 0x1, UPT ;  /* 0x000000010900788c */ /* 0x000fe2000bf06270 */
[----:B------:R-:W-:-:S08]  /*0170*/  IMAD.MOV.U32 R6, RZ, RZ, RZ ;  /* 0x000000ffff067224 */ /* 0x000fd000078e00ff */
[----:B------:R-:W-:Y:S05]  /*0180*/  BRA.U !UP0, `(.L_x_12) ;  /* 0x00000001085c7547 */ /* 0x000fea000b800000 */
[----:B------:R-:W0:Y:S01]  /*0190*/  LDC R8, c[0x0][0x394] ;  /* 0x0000e500ff087b82 */ /* 0x000e220000000800 */
[----:B------:R-:W-:Y:S01]  /*01a0*/  BSSY.RECONVERGENT B1, `(.L_x_12) ;  /* 0x0000015000017945 */ /* 0x000fe20003800200 */
[----:B------:R-:W-:-:S07]  /*01b0*/  IMAD.MOV.U32 R6, RZ, RZ, RZ ;  /* 0x000000ffff067224 */ /* 0x000fce00078e00ff */
.L_x_16:
[----:B-1----:R-:W-:-:S05]  /*01c0*/  IADD3 R4, P0, PT, R6, UR4, RZ ;  /* 0x0000000406047c10 */ /* 0x002fca000ff1e0ff */
[----:B------:R-:W-:-:S05]  /*01d0*/  IMAD.X R5, RZ, RZ, UR5, P0 ;  /* 0x00000005ff057e24 */ /* 0x000fca00080e06ff */
[----:B----4-:R-:W2:Y:S01]  /*01e0*/  LDG.E.U8 R7, desc[UR6][R4.64] ;  /* 0x0000000604077981 */ /* 0x010ea2000c1e1100 */
[----:B------:R-:W-:Y:S01]  /*01f0*/  BSSY.RELIABLE B2, `(.L_x_13) ;  /* 0x000000b000027945 */ /* 0x000fe20003800100 */
[----:B--2---:R-:W-:-:S13]  /*0200*/  ISETP.NE.AND P0, PT, R7, 0x4e, PT ;  /* 0x0000004e0700780c */ /* 0x004fda0003f05270 */
[----:B------:R-:W-:Y:S05]  /*0210*/  @!P0 BRA `(.L_x_14) ;  /* 0x0000000000208947 */ /* 0x000fea0003800000 */
[----:B------:R-:W-:-:S05]  /*0220*/  IMAD.IADD R5, R3, 0x1, R6 ;  /* 0x0000000103057824 */ /* 0x000fca00078e0206 */
[----:B------:R-:W-:-:S04]  /*0230*/  IADD3 R4, P0, PT, R5, UR10, RZ ;  /* 0x0000000a05047c10 */ /* 0x000fc8000ff1e0ff */
[----:B------:R-:W-:-:S05]  /*0240*/  LEA.HI.X.SX32 R5, R5, UR11, 0x1, P0 ;  /* 0x0000000b05057c11 */ /* 0x000fca00080f0eff */
[----:B------:R-:W2:Y:S02]  /*0250*/  LDG.E.U8 R4, desc[UR6][R4.64] ;  /* 0x0000000604047981 */ /* 0x000ea4000c1e1100 */
[----:B--2---:R-:W-:Y:S02]  /*0260*/  ISETP.NE.AND P0, PT, R7, R4, PT ;  /* 0x000000040700720c */ /* 0x004fe40003f05270 */
[----:B------:R-:W-:-:S13]  /*0270*/  ISETP.NE.AND P1, PT, R4, 0x4e, PT ;  /* 0x0000004e0400780c */ /* 0x000fda0003f25270 */
[----:B------:R-:W-:Y:S05]  /*0280*/  @P0 BREAK.RELIABLE P1, B2 ;  /* 0x0000000000020942 */ /* 0x000fea0000800100 */
[----:B------:R-:W-:Y:S05]  /*0290*/  @P0 BRA P1, `(.L_x_15) ;  /* 0x0000000000140947 */ /* 0x000fea0000800000 */
.L_x_14:
[----:B------:R-:W-:Y:S05]  /*02a0*/  BSYNC.RELIABLE B2 ;  /* 0x0000000000027941 */ /* 0x000fea0003800100 */
.L_x_13:
[----:B------:R-:W-:-:S05]  /*02b0*/  VIADD R6, R6, 0x1 ;  /* 0x0000000106067836 */ /* 0x000fca0000000000 */
[----:B------:R-:W-:-:S13]  /*02c0*/  ISETP.NE.AND P0, PT, R6, UR8, PT ;  /* 0x0000000806007c0c */ /* 0x000fda000bf05270 */
[----:B------:R-:W-:Y:S05]  /*02d0*/  @P0 BRA `(.L_x_16) ;  /* 0xfffffffc00b80947 */ /* 0x000fea000383ffff */
[----:B0-----:R-:W-:-:S07]  /*02e0*/  IMAD.MOV.U32 R6, RZ, RZ, R8 ;  /* 0x000000ffff067224 */ /* 0x001fce00078e0008 */
.L_x_15:
[----:B------:R-:W-:Y:S05]  /*02f0*/  BSYNC.RECONVERGENT B1 ;  /* 0x0000000000017941 */ /* 0x000fea0003800200 */
.L_x_12:
[----:B------:R-:W2:Y:S02]  /*0300*/  LDCU UR12, c[0x0][0x394] ;  /* 0x00007280ff0c77ac */ /* 0x000ea40008000800 */
[----:B--2---:R-:W-:-:S04]  /*0310*/  ISETP.NE.AND P0, PT, R6, UR12, PT ;  /* 0x0000000c06007c0c */ /* 0x004fc8000bf05270 */
[----:B------:R-:W-:-:S05]  /*0320*/  SEL R5, R3, 0xf423f, !P0 ;  /* 0x000f423f03057807 */ /* 0x000fca0004000000 */
[----:B------:R2:W-:Y:S04]  /*0330*/  STS [R2], R5 ;  /* 0x0000000502007388 */ /* 0x0005e80000000800 */
.L_x_11:
[----:B-1----:R-:W-:Y:S05]  /*0340*/  BSYNC.RECONVERGENT B0 ;  /* 0x0000000000007941 */ /* 0x002fea0003800200 */
.L_x_10:
[----:B------:R-:W-:Y:S05]  /*0350*/  WARPSYNC.ALL ;  /* 0x0000000000007948 */ /* 0x000fea0003800000 */
[C---:B------:R-:W-:Y:S02]  /*0360*/  LOP3.LUT R3, R0.reuse, 0x1, RZ, 0xc0, !PT ;  /* 0x0000000100037812 */ /* 0x040fe400078ec0ff */
[----:B------:R-:W-:Y:S02]  /*0370*/  LOP3.LUT P1, RZ, R0, 0x3, RZ, 0xc0, !PT ;  /* 0x0000000300ff7812 */ /* 0x000fe4000782c0ff */
[----:B------:R-:W-:-:S13]  /*0380*/  ISETP.NE.U32.AND P0, PT, R3, 0x1, PT ;  /* 0x000000010300780c */ /* 0x000fda0003f05070 */
[----:B------:R-:W2:Y:S02]  /*0390*/  @P0 LDS R4, [R2+0x4] ;  /* 0x0000040002040984 */ /* 0x000ea40000000800 */
[----:B--2---:R-:W-:-:S05]  /*03a0*/  @P0 VIMNMX R5, PT, PT, R4, R5, PT ;  /* 0x0000000504050248 */ /* 0x004fca0003fe0100 */
[----:B------:R-:W-:Y:S01]  /*03b0*/  @P0 STS [R2], R5 ;  /* 0x0000000502000388 */ /* 0x000fe20000000800 */
[----:B------:R-:W-:Y:S01]  /*03c0*/  BAR.SYNC.DEFER_BLOCKING 0x0 ;  /* 0x0000000000007b1d */ /* 0x000fe20000010000 */
[----:B------:R-:W-:-:S05]  /*03d0*/  LOP3.LUT P0, RZ, R0, 0x7, RZ, 0xc0, !PT ;  /* 0x0000000700ff7812 */ /* 0x000fca000780c0ff */
[----:B------:R-:W-:Y:S04]  /*03e0*/  @!P1 LDS R3, [R2] ;  /* 0x0000000002039984 */ /* 0x000fe80000000800 */
[----:B------:R-:W1:Y:S02]  /*03f0*/  @!P1 LDS R4, [R2+0x8] ;  /* 0x0000080002049984 */ /* 0x000e640000000800 */
[----:B-1----:R-:W-:-:S05]  /*0400*/  @!P1 VIMNMX R3, PT, PT, R3, R4, PT ;  /* 0x0000000403039248 */ /* 0x002fca0003fe0100 */
[----:B------:R-:W-:Y:S01]  /*0410*/  @!P1 STS [R2], R3 ;  /* 0x0000000302009388 */ /* 0x000fe20000000800 */
[----:B------:R-:W-:Y:S01]  /*0420*/  BAR.SYNC.DEFER_BLOCKING 0x0 ;  /* 0x0000000000007b1d */ /* 0x000fe20000010000 */
[----:B------:R-:W-:-:S05]  /*0430*/  LOP3.LUT P1, RZ, R0, 0xf, RZ, 0xc0, !PT ;  /* 0x0000000f00ff7812 */ /* 0x000fca000782c0ff */
[----:B------:R-:W-:Y:S04]  /*0440*/  @!P0 LDS R4, [R2] ;  /* 0x0000000002048984 */ /* 0x000fe80000000800 */
[----:B----4-:R-:W1:Y:S02]  /*0450*/  @!P0 LDS R7, [R2+0x10] ;  /* 0x0000100002078984 */ /* 0x010e640000000800 */
[----:B-1----:R-:W-:-:S05]  /*0460*/  @!P0 VIMNMX R7, PT, PT, R4, R7, PT ;  /* 0x0000000704078248 */ /* 0x002fca0003fe0100 */
[----:B------:R-:W-:Y:S01]  /*0470*/  @!P0 STS [R2], R7 ;  /* 0x0000000702008388 */ /* 0x000fe20000000800 */
        /* <DEDUP_REMOVED lines=25> */
[----:B------:R-:W-:-:S05]  /*0610*/  ISETP.NE.AND P0, PT, R0, RZ, PT ;  /* 0x000000ff0000720c */ /* 0x000fca0003f05270 */
[----:B------:R-:W-:Y:S04]  /*0620*/  @!P1 LDS R3, [R2] ;  /* 0x0000000002039984 */ /* 0x000fe80000000800 */
[----:B------:R-:W1:Y:S02]  /*0630*/  @!P1 LDS R4, [R2+0x200] ;  /* 0x0002000002049984 */ /* 0x000e640000000800 */
[----:B-1----:R-:W-:-:S05]  /*0640*/  @!P1 VIMNMX R3, PT, PT, R3, R4, PT ;  /* 0x0000000403039248 */ /* 0x002fca0003fe0100 */
[----:B------:R1:W-:Y:S01]  /*0650*/  @!P1 STS [R2], R3 ;  /* 0x0000000302009388 */ /* 0x0003e20000000800 */
[----:B------:R-:W-:Y:S06]  /*0660*/  BAR.SYNC.DEFER_BLOCKING 0x0 ;  /* 0x0000000000007b1d */ /* 0x000fec0000010000 */
[----:B------:R-:W-:Y:S05]  /*0670*/  @P0 EXIT ;  /* 0x000000000000094d */ /* 0x000fea0003800000 */
[----:B------:R-:W2:Y:S01]  /*0680*/  S2UR UR5, SR_CgaCtaId ;  /* 0x00000000000579c3 */ /* 0x000ea20000008800 */
[----:B------:R-:W-:-:S07]  /*0690*/  UMOV UR4, 0x400 ;  /* 0x0000040000047882 */ /* 0x000fce0000000000 */
[----:B-1----:R-:W1:Y:S01]  /*06a0*/  LDC.64 R2, c[0x0][0x398] ;  /* 0x0000e600ff027b82 */ /* 0x002e620000000a00 */
[----:B--2---:R-:W-:-:S09]  /*06b0*/  ULEA UR4, UR5, UR4, 0x18 ;  /* 0x0000000405047291 */ /* 0x004fd2000f8ec0ff */
[----:B------:R-:W1:Y:S04]  /*06c0*/  LDS R5, [UR4] ;  /* 0x00000004ff057984 */ /* 0x000e680008000800 */
[----:B-1----:R-:W-:Y:S01]  /*06d0*/  REDG.E.MIN.S32.STRONG.GPU desc[UR6][R2.64], R5 ;  /* 0x000000050200798e */ /* 0x002fe2000c92e306 */
[----:B------:R-:W-:Y:S05]  /*06e0*/  EXIT ;  /* 0x000000000000794d */ /* 0x000fea0003800000 */
.L_x_17:
        /* <DEDUP_REMOVED lines=9> */
.L_x_20:


//--------------------- .nv.shared._Z11match_scorePciiPd --------------------------
	.section	.nv.shared._Z11match_scorePciiPd,"aw",@nobits
	.sectionflags	@""
	.align	8
.nv.shared._Z11match_scorePciiPd:
	.zero		3072


//--------------------- .nv.shared.reserved.0     --------------------------
	.section	.nv.shared.reserved.0,"aw",@nobits
	.weak		__nv_reservedSMEM_offset_0_alias
	.size		__nv_reservedSMEM_offset_0_alias, 0, 64
	.other		__nv_reservedSMEM_offset_0_alias,@"STO_CUDA_RESERVED_SHARED STV_DEFAULT"
__nv_reservedSMEM_offset_0_alias:
	.zero		0
	.zero		64


//--------------------- .nv.shared._Z5matchPcS_iiPi --------------------------
	.section	.nv.shared._Z5matchPcS_iiPi,"aw",@nobits
	.sectionflags	@""
	.align	4
.nv.shared._Z5matchPcS_iiPi:
	.zero		2048


//--------------------- .nv.constant0._Z11match_scorePciiPd --------------------------
	.section	.nv.constant0._Z11match_scorePciiPd,"a",@progbits
	.sectionflags	@""
	.align	4
.nv.constant0._Z11match_scorePciiPd:
	.zero		920


//--------------------- .nv.constant0._Z5matchPcS_iiPi --------------------------
	.section	.nv.constant0._Z5matchPcS_iiPi,"a",@progbits
	.sectionflags	@""
	.align	4
.nv.constant0._Z5matchPcS_iiPi:
	.zero		928


//--------------------- SYMBOLS --------------------------

	.type		.nv.reservedSmem.offset0,@object
	.size		.nv.reservedSmem.offset0,0x4
	.type		.nv.reservedSmem.cap,@object
	.size		.nv.reservedSmem.cap,0x4
